	.headerflags	@"EF_CUDA_TEXMODE_UNIFIED EF_CUDA_64BIT_ADDRESS EF_CUDA_ACCELERATORS EF_CUDA_SM90 EF_CUDA_VIRTUAL_SM(EF_CUDA_SM90)"
	.elftype	@"ET_EXEC"


//--------------------- .nv.info                  --------------------------
	.section	.nv.info,"",@"SHT_CUDA_INFO"
	.align	4


	//----- nvinfo : EIATTR_REGCOUNT
	.align		4
        /*0000*/ 	.byte	0x04, 0x2f
        /*0002*/ 	.short	(.L_3 - .L_2)
	.align		4
.L_2:
        /*0004*/ 	.word	index@(triton_poi_fused__native_batch_norm_legit_no_training_add_convolution_leaky_relu_16)
        /*0008*/ 	.word	0x0000001e


	//----- nvinfo : EIATTR_MIN_STACK_SIZE
	.align		4
.L_3:
        /*000c*/ 	.byte	0x04, 0x12
        /*000e*/ 	.short	(.L_5 - .L_4)
	.align		4
.L_4:
        /*0010*/ 	.word	index@(triton_poi_fused__native_batch_norm_legit_no_training_add_convolution_leaky_relu_16)
        /*0014*/ 	.word	0x00000000


	//----- nvinfo : EIATTR_FRAME_SIZE
	.align		4
.L_5:
        /*0018*/ 	.byte	0x04, 0x11
        /*001a*/ 	.short	(.L_7 - .L_6)
	.align		4
.L_6:
        /*001c*/ 	.word	index@(triton_poi_fused__native_batch_norm_legit_no_training_add_convolution_leaky_relu_16)
        /*0020*/ 	.word	0x00000000


	//----- nvinfo : EIATTR_MIN_STACK_SIZE
	.align		4
.L_7:
        /*0024*/ 	.byte	0x04, 0x12
        /*0026*/ 	.short	(.L_9 - .L_8)
	.align		4
.L_8:
        /*0028*/ 	.word	index@(triton_poi_fused__native_batch_norm_legit_no_training_add_convolution_leaky_relu_16)
        /*002c*/ 	.word	0x00000000
.L_9:


//--------------------- .nv.info.triton_poi_fused__native_batch_norm_legit_no_training_add_convolution_leaky_relu_16 --------------------------
	.section	.nv.info.triton_poi_fused__native_batch_norm_legit_no_training_add_convolution_leaky_relu_16,"",@"SHT_CUDA_INFO"
	.sectionflags	@""
	.align	4


	//----- nvinfo : EIATTR_CUDA_API_VERSION
	.align		4
        /*0000*/ 	.byte	0x04, 0x37
        /*0002*/ 	.short	(.L_11 - .L_10)
.L_10:
        /*0004*/ 	.word	0x0000007c


	//----- nvinfo : EIATTR_KPARAM_INFO
	.align		4
.L_11:
        /*0008*/ 	.byte	0x04, 0x17
        /*000a*/ 	.short	(.L_13 - .L_12)
.L_12:
        /*000c*/ 	.word	0x00000000
        /*0010*/ 	.short	0x0009
        /*0012*/ 	.short	0x0048
        /*0014*/ 	.byte	0x00, 0xf0, 0x11, 0x00


	//----- nvinfo : EIATTR_KPARAM_INFO
	.align		4
.L_13:
        /*0018*/ 	.byte	0x04, 0x17
        /*001a*/ 	.short	(.L_15 - .L_14)
.L_14:
        /*001c*/ 	.word	0x00000000
        /*0020*/ 	.short	0x0008
        /*0022*/ 	.short	0x0040
        /*0024*/ 	.byte	0x00, 0xf4, 0x21, 0x00


	//----- nvinfo : EIATTR_KPARAM_INFO
	.align		4
.L_15:
        /*0028*/ 	.byte	0x04, 0x17
        /*002a*/ 	.short	(.L_17 - .L_16)
.L_16:
        /*002c*/ 	.word	0x00000000
        /*0030*/ 	.short	0x0007
        /*0032*/ 	.short	0x0038
        /*0034*/ 	.byte	0x00, 0xf4, 0x21, 0x00


	//----- nvinfo : EIATTR_KPARAM_INFO
	.align		4
.L_17:
        /*0038*/ 	.byte	0x04, 0x17
        /*003a*/ 	.short	(.L_19 - .L_18)
.L_18:
        /*003c*/ 	.word	0x00000000
        /*0040*/ 	.short	0x0006
        /*0042*/ 	.short	0x0030
        /*0044*/ 	.byte	0x00, 0xf4, 0x21, 0x00


	//----- nvinfo : EIATTR_KPARAM_INFO
	.align		4
.L_19:
        /*0048*/ 	.byte	0x04, 0x17
        /*004a*/ 	.short	(.L_21 - .L_20)
.L_20:
        /*004c*/ 	.word	0x00000000
        /*0050*/ 	.short	0x0005
        /*0052*/ 	.short	0x0028
        /*0054*/ 	.byte	0x00, 0xf4, 0x21, 0x00


	//----- nvinfo : EIATTR_KPARAM_INFO
	.align		4
.L_21:
        /*0058*/ 	.byte	0x04, 0x17
        /*005a*/ 	.short	(.L_23 - .L_22)
.L_22:
        /*005c*/ 	.word	0x00000000
        /*0060*/ 	.short	0x0004
        /*0062*/ 	.short	0x0020
        /*0064*/ 	.byte	0x00, 0xf4, 0x21, 0x00


	//----- nvinfo : EIATTR_KPARAM_INFO
	.align		4
.L_23:
        /*0068*/ 	.byte	0x04, 0x17
        /*006a*/ 	.short	(.L_25 - .L_24)
.L_24:
        /*006c*/ 	.word	0x00000000
        /*0070*/ 	.short	0x0003
        /*0072*/ 	.short	0x0018
        /*0074*/ 	.byte	0x00, 0xf4, 0x21, 0x00


	//----- nvinfo : EIATTR_KPARAM_INFO
	.align		4
.L_25:
        /*0078*/ 	.byte	0x04, 0x17
        /*007a*/ 	.short	(.L_27 - .L_26)
.L_26:
        /*007c*/ 	.word	0x00000000
        /*0080*/ 	.short	0x0002
        /*0082*/ 	.short	0x0010
        /*0084*/ 	.byte	0x00, 0xf4, 0x21, 0x00


	//----- nvinfo : EIATTR_KPARAM_INFO
	.align		4
.L_27:
        /*0088*/ 	.byte	0x04, 0x17
        /*008a*/ 	.short	(.L_29 - .L_28)
.L_28:
        /*008c*/ 	.word	0x00000000
        /*0090*/ 	.short	0x0001
        /*0092*/ 	.short	0x0008
        /*0094*/ 	.byte	0x00, 0xf4, 0x21, 0x00


	//----- nvinfo : EIATTR_KPARAM_INFO
	.align		4
.L_29:
        /*0098*/ 	.byte	0x04, 0x17
        /*009a*/ 	.short	(.L_31 - .L_30)
.L_30:
        /*009c*/ 	.word	0x00000000
        /*00a0*/ 	.short	0x0000
        /*00a2*/ 	.short	0x0000
        /*00a4*/ 	.byte	0x00, 0xf4, 0x21, 0x00


	//----- nvinfo : EIATTR_SPARSE_MMA_MASK
	.align		4
.L_31:
        /*00a8*/ 	.byte	0x03, 0x50
        /*00aa*/ 	.short	0x0000


	//----- nvinfo : EIATTR_MAXREG_COUNT
	.align		4
        /*00ac*/ 	.byte	0x03, 0x1b
        /*00ae*/ 	.short	0x00ff


	//----- nvinfo : EIATTR_EXIT_INSTR_OFFSETS
	.align		4
        /*00b0*/ 	.byte	0x04, 0x1c
        /*00b2*/ 	.short	(.L_33 - .L_32)


	//   ....[0]....
.L_32:
        /*00b4*/ 	.word	0x00000750


	//----- nvinfo : EIATTR_REQNTID
	.align		4
.L_33:
        /*00b8*/ 	.byte	0x04, 0x10
        /*00ba*/ 	.short	(.L_35 - .L_34)
.L_34:
        /*00bc*/ 	.word	0x00000080
        /*00c0*/ 	.word	0x00000001
        /*00c4*/ 	.word	0x00000001


	//----- nvinfo : EIATTR_CBANK_PARAM_SIZE
	.align		4
.L_35:
        /*00c8*/ 	.byte	0x03, 0x19
        /*00ca*/ 	.short	0x004c


	//----- nvinfo : EIATTR_PARAM_CBANK
	.align		4
        /*00cc*/ 	.byte	0x04, 0x0a
        /*00ce*/ 	.short	(.L_37 - .L_36)
	.align		4
.L_36:
        /*00d0*/ 	.word	index@(.nv.constant0.triton_poi_fused__native_batch_norm_legit_no_training_add_convolution_leaky_relu_16)
        /*00d4*/ 	.short	0x0210
        /*00d6*/ 	.short	0x004c


	//----- nvinfo : EIATTR_SW_WAR
	.align		4
.L_37:
        /*00d8*/ 	.byte	0x04, 0x36
        /*00da*/ 	.short	(.L_39 - .L_38)
.L_38:
        /*00dc*/ 	.word	0x00000008
.L_39:


//--------------------- .nv.callgraph             --------------------------
	.section	.nv.callgraph,"",@"SHT_CUDA_CALLGRAPH"
	.align	4
	.sectionentsize	8
	.align		4
        /*0000*/ 	.word	0x00000000
	.align		4
        /*0004*/ 	.word	0xffffffff
	.align		4
        /*0008*/ 	.word	0x00000000
	.align		4
        /*000c*/ 	.word	0xfffffffe
	.align		4
        /*0010*/ 	.word	0x00000000
	.align		4
        /*0014*/ 	.word	0xfffffffd
	.align		4
        /*0018*/ 	.word	0x00000000
	.align		4
        /*001c*/ 	.word	0xfffffffc


//--------------------- .nv.constant4             --------------------------
	.section	.nv.constant4,"a",@progbits
	.align	8
	.align		8
.nv.constant4:
        /*0000*/ 	.dword	_$_str
	.align		8
        /*0008*/ 	.dword	_$_str_$_2


//--------------------- .text.triton_poi_fused__native_batch_norm_legit_no_training_add_convolution_leaky_relu_16 --------------------------
	.section	.text.triton_poi_fused__native_batch_norm_legit_no_training_add_convolution_leaky_relu_16,"ax",@progbits
	.align	128
        .global         triton_poi_fused__native_batch_norm_legit_no_training_add_convolution_leaky_relu_16
        .type           triton_poi_fused__native_batch_norm_legit_no_training_add_convolution_leaky_relu_16,@function
        .size           triton_poi_fused__native_batch_norm_legit_no_training_add_convolution_leaky_relu_16,(.L_x_1 - triton_poi_fused__native_batch_norm_legit_no_training_add_convolution_leaky_relu_16)
        .other          triton_poi_fused__native_batch_norm_legit_no_training_add_convolution_leaky_relu_16,@"STO_CUDA_ENTRY STV_DEFAULT"
triton_poi_fused__native_batch_norm_legit_no_training_add_convolution_leaky_relu_16:
.text.triton_poi_fused__native_batch_norm_legit_no_training_add_convolution_leaky_relu_16:
[----:B------:R-:W-:Y:S01]  /*0000*/  LDC R1, c[0x0][0x28] ;  /* 0x00000a00ff017b82 */ /* 0x000fe20000000800 */
[----:B------:R-:W1:Y:S07]  /*0010*/  S2R R0, SR_TID.X ;  /* 0x0000000000007919 */ /* 0x000e6e0000002100 */
[----:B------:R-:W2:Y:S01]  /*0020*/  LDC.64 R8, c[0x0][0x230] ;  /* 0x00008c00ff087b82 */ /* 0x000ea20000000a00 */
[----:B------:R-:W-:Y:S01]  /*0030*/  ULDC.64 UR4, c[0x0][0x208] ;  /* 0x0000820000047ab9 */ /* 0x000fe20000000a00 */
[----:B------:R-:W3:Y:S06]  /*0040*/  S2R R5, SR_CTAID.X ;  /* 0x0000000000057919 */ /* 0x000eec0000002500 */
[----:B------:R-:W4:Y:S08]  /*0050*/  LDC.64 R16, c[0x0][0x220] ;  /* 0x00008800ff107b82 */ /* 0x000f300000000a00 */
[----:B------:R-:W5:Y:S01]  /*0060*/  LDC.64 R26, c[0x0][0x210] ;  /* 0x00008400ff1a7b82 */ /* 0x000f620000000a00 */
[----:B------:R-:W-:Y:S01]  /*0070*/  HFMA2.MMA R14, -RZ, RZ, 1.625, 0 ;  /* 0x3e800000ff0e7435 */ /* 0x000fe200000001ff */
[----:B------:R-:W-:Y:S01]  /*0080*/  ULDC.64 UR6, c[0x0][0x250] ;  /* 0x0000940000067ab9 */ /* 0x000fe20000000a00 */
[----:B-1----:R-:W-:-:S02]  /*0090*/  SHF.L.U32 R0, R0, 0x2, RZ ;  /* 0x0000000200007819 */ /* 0x002fc400000006ff */
[----:B---3--:R-:W-:Y:S02]  /*00a0*/  SHF.R.S32.HI R3, RZ, 0x16, R5 ;  /* 0x00000016ff037819 */ /* 0x008fe40000011405 */
[----:B------:R-:W-:Y:S02]  /*00b0*/  LOP3.LUT R0, R0, 0x1fc, RZ, 0xc0, !PT ;  /* 0x000001fc00007812 */ /* 0x000fe400078ec0ff */
[----:B------:R-:W-:Y:S02]  /*00c0*/  SGXT R3, R3, 0x1 ;  /* 0x000000010303781a */ /* 0x000fe40000000200 */
[----:B------:R-:W-:Y:S02]  /*00d0*/  LEA R24, R5, R0, 0x9 ;  /* 0x0000000005187211 */ /* 0x000fe400078e48ff */
[----:B------:R-:W1:Y:S02]  /*00e0*/  LDC.64 R4, c[0x0][0x228] ;  /* 0x00008a00ff047b82 */ /* 0x000e640000000a00 */
[----:B------:R-:W-:-:S04]  /*00f0*/  LEA.HI R3, R3, R24, RZ, 0x8 ;  /* 0x0000001803037211 */ /* 0x000fc800078f40ff */
[----:B------:R-:W-:-:S04]  /*0100*/  LOP3.LUT R3, R3, 0xffffff00, RZ, 0xc0, !PT ;  /* 0xffffff0003037812 */ /* 0x000fc800078ec0ff */
[----:B------:R-:W-:-:S05]  /*0110*/  IADD3 R12, R24, -R3, RZ ;  /* 0x80000003180c7210 */ /* 0x000fca0007ffe0ff */
[----:B--2---:R-:W-:-:S06]  /*0120*/  IMAD.WIDE R8, R12, 0x4, R8 ;  /* 0x000000040c087825 */ /* 0x004fcc00078e0208 */
[----:B------:R-:W2:Y:S01]  /*0130*/  LDG.E.EL.128 R8, desc[UR4][R8.64] ;  /* 0x0000000408087981 */ /* 0x000ea2000c2e1d00 */
[----:B----4-:R-:W-:-:S04]  /*0140*/  IMAD.WIDE R16, R12, 0x4, R16 ;  /* 0x000000040c107825 */ /* 0x010fc800078e0210 */
[----:B-----5:R-:W-:Y:S02]  /*0150*/  IMAD.WIDE R26, R24, 0x4, R26 ;  /* 0x00000004181a7825 */ /* 0x020fe400078e021a */
[----:B------:R-:W3:Y:S04]  /*0160*/  LDG.E.EL.128 R16, desc[UR4][R16.64] ;  /* 0x0000000410107981 */ /* 0x000ee8000c2e1d00 */
[----:B------:R-:W3:Y:S01]  /*0170*/  LDG.E.128 R20, desc[UR4][R26.64] ;  /* 0x000000041a147981 */ /* 0x000ee2000c1e1d00 */
[----:B-1----:R-:W-:-:S06]  /*0180*/  IMAD.WIDE R4, R12, 0x4, R4 ;  /* 0x000000040c047825 */ /* 0x002fcc00078e0204 */
[----:B------:R-:W4:Y:S01]  /*0190*/  LDG.E.EL.128 R4, desc[UR4][R4.64] ;  /* 0x0000000404047981 */ /* 0x000f22000c2e1d00 */
[----:B--2---:R-:W-:Y:S01]  /*01a0*/  FADD R0, R8, 9.9999997473787516356e-06 ;  /* 0x3727c5ac08007421 */ /* 0x004fe20000000000 */
[----:B------:R-:W-:Y:S01]  /*01b0*/  FADD R10, R10, 9.9999997473787516356e-06 ;  /* 0x3727c5ac0a0a7421 */ /* 0x000fe20000000000 */
[----:B------:R-:W-:-:S04]  /*01c0*/  FADD R9, R9, 9.9999997473787516356e-06 ;  /* 0x3727c5ac09097421 */ /* 0x000fc80000000000 */
[----:B------:R-:W1:Y:S01]  /*01d0*/  MUFU.SQRT R0, R0 ;  /* 0x0000000000007308 */ /* 0x000e620000002000 */
[----:B------:R-:W-:-:S07]  /*01e0*/  FADD R11, R11, 9.9999997473787516356e-06 ;  /* 0x3727c5ac0b0b7421 */ /* 0x000fce0000000000 */
[----:B------:R-:W2:Y:S08]  /*01f0*/  MUFU.SQRT R10, R10 ;  /* 0x0000000a000a7308 */ /* 0x000eb00000002000 */
[----:B------:R-:W5:Y:S01]  /*0200*/  MUFU.SQRT R9, R9 ;  /* 0x0000000900097308 */ /* 0x000f620000002000 */
[----:B-1----:R-:W-:-:S07]  /*0210*/  FSETP.GT.AND P6, PT, R0, 8.50705917302346158658e+37, PT ;  /* 0x7e8000000000780b */ /* 0x002fce0003fc4000 */
[----:B------:R-:W1:Y:S01]  /*0220*/  MUFU.SQRT R13, R11 ;  /* 0x0000000b000d7308 */ /* 0x000e620000002000 */
[C---:B--2---:R-:W-:Y:S02]  /*0230*/  FSETP.GT.AND P4, PT, R10.reuse, 8.50705917302346158658e+37, PT ;  /* 0x7e8000000a00780b */ /* 0x044fe40003f84000 */
[----:B------:R-:W-:Y:S02]  /*0240*/  FSETP.GEU.AND P1, PT, R10, 1.175494350822287508e-38, PT ;  /* 0x008000000a00780b */ /* 0x000fe40003f2e000 */
[C---:B-----5:R-:W-:Y:S02]  /*0250*/  FSETP.GT.AND P5, PT, R9.reuse, 8.50705917302346158658e+37, PT ;  /* 0x7e8000000900780b */ /* 0x060fe40003fa4000 */
[C---:B------:R-:W-:Y:S02]  /*0260*/  FSETP.GEU.AND P3, PT, R0.reuse, 1.175494350822287508e-38, PT ;  /* 0x008000000000780b */ /* 0x040fe40003f6e000 */
[----:B------:R-:W-:Y:S01]  /*0270*/  FSETP.GEU.AND P2, PT, R9, 1.175494350822287508e-38, PT ;  /* 0x008000000900780b */ /* 0x000fe20003f4e000 */
[----:B------:R-:W-:Y:S01]  /*0280*/  @P6 FMUL R0, R0, 0.25 ;  /* 0x3e80000000006820 */ /* 0x000fe20000400000 */
[----:B-1----:R-:W-:-:S02]  /*0290*/  FSETP.GT.AND P0, PT, R13, 8.50705917302346158658e+37, PT ;  /* 0x7e8000000d00780b */ /* 0x002fc40003f04000 */
[----:B------:R-:W-:Y:S02]  /*02a0*/  FSEL R2, R14, 1, P6 ;  /* 0x3f8000000e027808 */ /* 0x000fe40003000000 */
[----:B------:R-:W-:Y:S01]  /*02b0*/  FSETP.GEU.AND P6, PT, R13, 1.175494350822287508e-38, PT ;  /* 0x008000000d00780b */ /* 0x000fe20003fce000 */
[----:B------:R-:W-:Y:S02]  /*02c0*/  @P4 FMUL R10, R10, 0.25 ;  /* 0x3e8000000a0a4820 */ /* 0x000fe40000400000 */
[----:B------:R-:W-:Y:S02]  /*02d0*/  @P5 FMUL R9, R9, 0.25 ;  /* 0x3e80000009095820 */ /* 0x000fe40000400000 */
[----:B------:R-:W-:Y:S01]  /*02e0*/  @!P3 FMUL R0, R0, 16777216 ;  /* 0x4b8000000000b820 */ /* 0x000fe20000400000 */
[----:B------:R-:W-:Y:S01]  /*02f0*/  @!P1 FMUL R10, R10, 16777216 ;  /* 0x4b8000000a0a9820 */ /* 0x000fe20000400000 */
[----:B------:R-:W-:Y:S02]  /*0300*/  @!P2 FMUL R9, R9, 16777216 ;  /* 0x4b8000000909a820 */ /* 0x000fe40000400000 */
[----:B------:R-:W1:Y:S01]  /*0310*/  MUFU.RCP R25, R0 ;  /* 0x0000000000197308 */ /* 0x000e620000001000 */
[----:B------:R-:W-:Y:S01]  /*0320*/  @P0 FMUL R13, R13, 0.25 ;  /* 0x3e8000000d0d0820 */ /* 0x000fe20000400000 */
[----:B------:R-:W-:-:S03]  /*0330*/  FSEL R8, R14, 1, P5 ;  /* 0x3f8000000e087808 */ /* 0x000fc60002800000 */
[----:B------:R-:W-:-:S03]  /*0340*/  @!P6 FMUL R13, R13, 16777216 ;  /* 0x4b8000000d0de820 */ /* 0x000fc60000400000 */
[----:B------:R-:W2:Y:S01]  /*0350*/  MUFU.RCP R3, R9 ;  /* 0x0000000900037308 */ /* 0x000ea20000001000 */
[----:B------:R-:W-:-:S07]  /*0360*/  FSEL R15, R14, 1, P4 ;  /* 0x3f8000000e0f7808 */ /* 0x000fce0002000000 */
[----:B------:R-:W5:Y:S01]  /*0370*/  MUFU.RCP R10, R10 ;  /* 0x0000000a000a7308 */ /* 0x000f620000001000 */
[----:B------:R-:W-:Y:S01]  /*0380*/  @!P2 FMUL R8, R8, 16777216 ;  /* 0x4b8000000808a820 */ /* 0x000fe20000400000 */
[----:B------:R-:W-:Y:S01]  /*0390*/  @!P3 FMUL R2, R2, 16777216 ;  /* 0x4b8000000202b820 */ /* 0x000fe20000400000 */
[----:B------:R-:W-:-:S05]  /*03a0*/  @!P1 FMUL R15, R15, 16777216 ;  /* 0x4b8000000f0f9820 */ /* 0x000fca0000400000 */
[----:B------:R-:W3:Y:S01]  /*03b0*/  MUFU.RCP R0, R13 ;  /* 0x0000000d00007308 */ /* 0x000ee20000001000 */
[----:B------:R-:W-:Y:S01]  /*03c0*/  FSEL R11, R14, 1, P0 ;  /* 0x3f8000000e0b7808 */ /* 0x000fe20000000000 */
[----:B-1----:R-:W-:Y:S01]  /*03d0*/  FMUL R25, R25, R2 ;  /* 0x0000000219197220 */ /* 0x002fe20000400000 */
[----:B--2---:R-:W-:Y:S02]  /*03e0*/  FMUL R3, R3, R8 ;  /* 0x0000000803037220 */ /* 0x004fe40000400000 */
[----:B------:R-:W1:Y:S01]  /*03f0*/  LDC.64 R8, c[0x0][0x238] ;  /* 0x00008e00ff087b82 */ /* 0x000e620000000a00 */
[----:B------:R-:W-:Y:S01]  /*0400*/  @!P6 FMUL R11, R11, 16777216 ;  /* 0x4b8000000b0be820 */ /* 0x000fe20000400000 */
[----:B-----5:R-:W-:-:S06]  /*0410*/  FMUL R2, R10, R15 ;  /* 0x0000000f0a027220 */ /* 0x020fcc0000400000 */
[----:B------:R-:W2:Y:S01]  /*0420*/  LDC.64 R14, c[0x0][0x240] ;  /* 0x00009000ff0e7b82 */ /* 0x000ea20000000a00 */
[----:B0--3--:R-:W-:-:S07]  /*0430*/  FMUL R0, R0, R11 ;  /* 0x0000000b00007220 */ /* 0x009fce0000400000 */
[----:B------:R-:W0:Y:S01]  /*0440*/  LDC.64 R10, c[0x0][0x248] ;  /* 0x00009200ff0a7b82 */ /* 0x000e220000000a00 */
[----:B------:R-:W-:Y:S01]  /*0450*/  FADD R16, R20, R16 ;  /* 0x0000001014107221 */ /* 0x000fe20000000000 */
[----:B------:R-:W-:Y:S01]  /*0460*/  FADD R17, R21, R17 ;  /* 0x0000001115117221 */ /* 0x000fe20000000000 */
[----:B-1----:R-:W-:-:S04]  /*0470*/  IMAD.WIDE R8, R12, 0x4, R8 ;  /* 0x000000040c087825 */ /* 0x002fc800078e0208 */
[----:B--2---:R-:W-:-:S04]  /*0480*/  IMAD.WIDE R12, R12, 0x4, R14 ;  /* 0x000000040c0c7825 */ /* 0x004fc800078e020e */
[----:B------:R-:W-:Y:S01]  /*0490*/  FADD R18, R22, R18 ;  /* 0x0000001216127221 */ /* 0x000fe20000000000 */
[----:B------:R-:W-:Y:S01]  /*04a0*/  FADD R19, R23, R19 ;  /* 0x0000001317137221 */ /* 0x000fe20000000000 */
[----:B------:R-:W2:Y:S01]  /*04b0*/  LDG.E.EL.128 R12, desc[UR4][R12.64] ;  /* 0x000000040c0c7981 */ /* 0x000ea2000c2e1d00 */
[----:B0-----:R-:W-:-:S03]  /*04c0*/  IMAD.WIDE R20, R24, 0x4, R10 ;  /* 0x0000000418147825 */ /* 0x001fc600078e020a */
[----:B------:R-:W2:Y:S04]  /*04d0*/  LDG.E.EL.128 R8, desc[UR4][R8.64] ;  /* 0x0000000408087981 */ /* 0x000ea8000c2e1d00 */
[----:B------:R-:W3:Y:S01]  /*04e0*/  LDG.E.128 R20, desc[UR4][R20.64] ;  /* 0x0000000414147981 */ /* 0x000ee2000c1e1d00 */
[----:B----4-:R-:W-:-:S04]  /*04f0*/  FADD R4, -R4, R16 ;  /* 0x0000001004047221 */ /* 0x010fc80000000100 */
[----:B------:R-:W-:Y:S01]  /*0500*/  FMUL R25, R25, R4 ;  /* 0x0000000419197220 */ /* 0x000fe20000400000 */
[----:B------:R-:W-:-:S04]  /*0510*/  FADD R4, -R5, R17 ;  /* 0x0000001105047221 */ /* 0x000fc80000000100 */
[----:B------:R-:W-:Y:S01]  /*0520*/  FMUL R4, R3, R4 ;  /* 0x0000000403047220 */ /* 0x000fe20000400000 */
[----:B------:R-:W-:Y:S01]  /*0530*/  FADD R3, -R6, R18 ;  /* 0x0000001206037221 */ /* 0x000fe20000000100 */
[----:B------:R-:W-:-:S03]  /*0540*/  FADD R7, -R7, R19 ;  /* 0x0000001307077221 */ /* 0x000fc60000000100 */
[----:B------:R-:W-:Y:S02]  /*0550*/  FMUL R5, R2, R3 ;  /* 0x0000000302057220 */ /* 0x000fe40000400000 */
[----:B------:R-:W0:Y:S01]  /*0560*/  LDC.64 R2, c[0x0][0x218] ;  /* 0x00008600ff027b82 */ /* 0x000e220000000a00 */
[----:B------:R-:W-:Y:S01]  /*0570*/  FMUL R0, R0, R7 ;  /* 0x0000000700007220 */ /* 0x000fe20000400000 */
[----:B------:R-:W-:Y:S01]  /*0580*/  STG.E.128 desc[UR4][R26.64], R16 ;  /* 0x000000101a007986 */ /* 0x000fe2000c101d04 */
[----:B0-----:R-:W-:-:S04]  /*0590*/  IMAD.WIDE R2, R24, 0x4, R2 ;  /* 0x0000000418027825 */ /* 0x001fc800078e0202 */
[----:B--2---:R-:W-:Y:S01]  /*05a0*/  FFMA R25, R8, R25, R12 ;  /* 0x0000001908197223 */ /* 0x004fe2000000000c */
[----:B------:R-:W-:Y:S01]  /*05b0*/  FFMA R4, R9, R4, R13 ;  /* 0x0000000409047223 */ /* 0x000fe2000000000d */
[----:B------:R-:W-:Y:S01]  /*05c0*/  FFMA R5, R10, R5, R14 ;  /* 0x000000050a057223 */ /* 0x000fe2000000000e */
[----:B------:R-:W-:Y:S02]  /*05d0*/  FFMA R0, R11, R0, R15 ;  /* 0x000000000b007223 */ /* 0x000fe4000000000f */
[----:B---3--:R-:W-:Y:S02]  /*05e0*/  FSETP.GT.AND P3, PT, R25, -R20, PT ;  /* 0x800000141900720b */ /* 0x008fe40003f64000 */
[----:B------:R-:W-:Y:S02]  /*05f0*/  FSETP.GT.AND P2, PT, R4, -R21, PT ;  /* 0x800000150400720b */ /* 0x000fe40003f44000 */
[----:B------:R-:W-:Y:S02]  /*0600*/  FSETP.GT.AND P1, PT, R5, -R22, PT ;  /* 0x800000160500720b */ /* 0x000fe40003f24000 */
[----:B------:R-:W-:-:S02]  /*0610*/  FSETP.GT.AND P0, PT, R0, -R23, PT ;  /* 0x800000170000720b */ /* 0x000fc40003f04000 */
[----:B------:R-:W-:Y:S02]  /*0620*/  SEL R9, RZ, 0x1, !P3 ;  /* 0x00000001ff097807 */ /* 0x000fe40005800000 */
[----:B------:R-:W-:Y:S02]  /*0630*/  SEL R8, RZ, 0x1, !P2 ;  /* 0x00000001ff087807 */ /* 0x000fe40005000000 */
[----:B------:R-:W-:Y:S02]  /*0640*/  SEL R7, RZ, 0x1, !P1 ;  /* 0x00000001ff077807 */ /* 0x000fe40004800000 */
[----:B------:R-:W-:Y:S01]  /*0650*/  SEL R6, RZ, 0x1, !P0 ;  /* 0x00000001ff067807 */ /* 0x000fe20004000000 */
[----:B------:R-:W-:Y:S01]  /*0660*/  FADD R21, R21, R4 ;  /* 0x0000000415157221 */ /* 0x000fe20000000000 */
[----:B------:R-:W-:Y:S01]  /*0670*/  PRMT R9, R9, 0x3340, R8 ;  /* 0x0000334009097816 */ /* 0x000fe20000000008 */
[----:B------:R-:W-:Y:S01]  /*0680*/  FADD R20, R20, R25 ;  /* 0x0000001914147221 */ /* 0x000fe20000000000 */
[----:B------:R-:W-:Y:S01]  /*0690*/  PRMT R6, R7, 0x3340, R6 ;  /* 0x0000334007067816 */ /* 0x000fe20000000006 */
[----:B------:R-:W-:Y:S01]  /*06a0*/  FADD R22, R22, R5 ;  /* 0x0000000516167221 */ /* 0x000fe20000000000 */
[----:B------:R-:W-:Y:S01]  /*06b0*/  IADD3 R4, P4, R24, UR6, RZ ;  /* 0x0000000618047c10 */ /* 0x000fe2000ff9e0ff */
[----:B------:R-:W-:Y:S01]  /*06c0*/  FADD R23, R23, R0 ;  /* 0x0000000017177221 */ /* 0x000fe20000000000 */
[----:B------:R-:W-:Y:S01]  /*06d0*/  PRMT R9, R9, 0x5410, R6 ;  /* 0x0000541009097816 */ /* 0x000fe20000000006 */
[----:B------:R-:W-:Y:S01]  /*06e0*/  @!P3 FMUL R20, R20, 0.0099999997764825820923 ;  /* 0x3c23d70a1414b820 */ /* 0x000fe20000400000 */
[----:B------:R-:W-:Y:S01]  /*06f0*/  LEA.HI.X.SX32 R5, R24, UR7, 0x1, P4 ;  /* 0x0000000718057c11 */ /* 0x000fe2000a0f0eff */
[----:B------:R-:W-:Y:S01]  /*0700*/  @!P2 FMUL R21, R21, 0.0099999997764825820923 ;  /* 0x3c23d70a1515a820 */ /* 0x000fe20000400000 */
[----:B------:R-:W-:Y:S01]  /*0710*/  @!P1 FMUL R22, R22, 0.0099999997764825820923 ;  /* 0x3c23d70a16169820 */ /* 0x000fe20000400000 */
[----:B------:R-:W-:-:S02]  /*0720*/  @!P0 FMUL R23, R23, 0.0099999997764825820923 ;  /* 0x3c23d70a17178820 */ /* 0x000fc40000400000 */
[----:B------:R-:W-:Y:S04]  /*0730*/  STG.E desc[UR4][R4.64], R9 ;  /* 0x0000000904007986 */ /* 0x000fe8000c101904 */
[----:B------:R-:W-:Y:S01]  /*0740*/  STG.E.128 desc[UR4][R2.64], R20 ;  /* 0x0000001402007986 */ /* 0x000fe2000c101d04 */
[----:B------:R-:W-:Y:S05]  /*0750*/  EXIT ;  /* 0x000000000000794d */ /* 0x000fea0003800000 */
.L_x_0:
[----:B------:R-:W-:-:S00]  /*0760*/  BRA `(.L_x_0) ;  /* 0xfffffffc00fc7947 */ /* 0x000fc0000383ffff */
[----:B------:R-:W-:-:S00]  /*0770*/  NOP ;  /* 0x0000000000007918 */ /* 0x000fc00000000000 */
        /* <DEDUP_REMOVED lines=8> */
.L_x_1:


//--------------------- .nv.global.init           --------------------------
	.section	.nv.global.init,"aw",@progbits
.nv.global.init:
	.type		_$_str,@object
	.size		_$_str,(_$_str_$_2 - _$_str)
_$_str:
        /*0000*/ 	.byte	0x5f, 0x5f, 0x43, 0x55, 0x44, 0x41, 0x5f, 0x46, 0x54, 0x5a, 0x00
	.type		_$_str_$_2,@object
	.size		_$_str_$_2,(.L_1 - _$_str_$_2)
_$_str_$_2:
        /*000b*/ 	.byte	0x5f, 0x5f, 0x43, 0x55, 0x44, 0x41, 0x5f, 0x50, 0x52, 0x45, 0x43, 0x5f, 0x53, 0x51, 0x52, 0x54
        /*001b*/ 	.byte	0x00
.L_1:


//--------------------- .nv.constant0.triton_poi_fused__native_batch_norm_legit_no_training_add_convolution_leaky_relu_16 --------------------------
	.section	.nv.constant0.triton_poi_fused__native_batch_norm_legit_no_training_add_convolution_leaky_relu_16,"a",@progbits
	.sectionflags	@""
	.align	4
.nv.constant0.triton_poi_fused__native_batch_norm_legit_no_training_add_convolution_leaky_relu_16:
	.zero		604
